	.headerflags	@"EF_CUDA_TEXMODE_UNIFIED EF_CUDA_64BIT_ADDRESS EF_CUDA_ACCELERATORS EF_CUDA_SM90 EF_CUDA_VIRTUAL_SM(EF_CUDA_SM90)"
	.elftype	@"ET_EXEC"


//--------------------- .nv.info                  --------------------------
	.section	.nv.info,"",@"SHT_CUDA_INFO"
	.align	4


	//----- nvinfo : EIATTR_REGCOUNT
	.align		4
        /*0000*/ 	.byte	0x04, 0x2f
        /*0002*/ 	.short	(.L_1 - .L_0)
	.align		4
.L_0:
        /*0004*/ 	.word	index@(triton_poi_fused_convolution_leaky_relu_0)
        /*0008*/ 	.word	0x00000010


	//----- nvinfo : EIATTR_MIN_STACK_SIZE
	.align		4
.L_1:
        /*000c*/ 	.byte	0x04, 0x12
        /*000e*/ 	.short	(.L_3 - .L_2)
	.align		4
.L_2:
        /*0010*/ 	.word	index@(triton_poi_fused_convolution_leaky_relu_0)
        /*0014*/ 	.word	0x00000000


	//----- nvinfo : EIATTR_FRAME_SIZE
	.align		4
.L_3:
        /*0018*/ 	.byte	0x04, 0x11
        /*001a*/ 	.short	(.L_5 - .L_4)
	.align		4
.L_4:
        /*001c*/ 	.word	index@(triton_poi_fused_convolution_leaky_relu_0)
        /*0020*/ 	.word	0x00000000


	//----- nvinfo : EIATTR_MIN_STACK_SIZE
	.align		4
.L_5:
        /*0024*/ 	.byte	0x04, 0x12
        /*0026*/ 	.short	(.L_7 - .L_6)
	.align		4
.L_6:
        /*0028*/ 	.word	index@(triton_poi_fused_convolution_leaky_relu_0)
        /*002c*/ 	.word	0x00000000
.L_7:


//--------------------- .nv.info.triton_poi_fused_convolution_leaky_relu_0 --------------------------
	.section	.nv.info.triton_poi_fused_convolution_leaky_relu_0,"",@"SHT_CUDA_INFO"
	.sectionflags	@""
	.align	4


	//----- nvinfo : EIATTR_CUDA_API_VERSION
	.align		4
        /*0000*/ 	.byte	0x04, 0x37
        /*0002*/ 	.short	(.L_9 - .L_8)
.L_8:
        /*0004*/ 	.word	0x0000007c


	//----- nvinfo : EIATTR_KPARAM_INFO
	.align		4
.L_9:
        /*0008*/ 	.byte	0x04, 0x17
        /*000a*/ 	.short	(.L_11 - .L_10)
.L_10:
        /*000c*/ 	.word	0x00000000
        /*0010*/ 	.short	0x0003
        /*0012*/ 	.short	0x0018
        /*0014*/ 	.byte	0x00, 0xf0, 0x11, 0x00


	//----- nvinfo : EIATTR_KPARAM_INFO
	.align		4
.L_11:
        /*0018*/ 	.byte	0x04, 0x17
        /*001a*/ 	.short	(.L_13 - .L_12)
.L_12:
        /*001c*/ 	.word	0x00000000
        /*0020*/ 	.short	0x0002
        /*0022*/ 	.short	0x0010
        /*0024*/ 	.byte	0x00, 0xf4, 0x21, 0x00


	//----- nvinfo : EIATTR_KPARAM_INFO
	.align		4
.L_13:
        /*0028*/ 	.byte	0x04, 0x17
        /*002a*/ 	.short	(.L_15 - .L_14)
.L_14:
        /*002c*/ 	.word	0x00000000
        /*0030*/ 	.short	0x0001
        /*0032*/ 	.short	0x0008
        /*0034*/ 	.byte	0x00, 0xf4, 0x21, 0x00


	//----- nvinfo : EIATTR_KPARAM_INFO
	.align		4
.L_15:
        /*0038*/ 	.byte	0x04, 0x17
        /*003a*/ 	.short	(.L_17 - .L_16)
.L_16:
        /*003c*/ 	.word	0x00000000
        /*0040*/ 	.short	0x0000
        /*0042*/ 	.short	0x0000
        /*0044*/ 	.byte	0x00, 0xf4, 0x21, 0x00


	//----- nvinfo : EIATTR_SPARSE_MMA_MASK
	.align		4
.L_17:
        /*0048*/ 	.byte	0x03, 0x50
        /*004a*/ 	.short	0x0000


	//----- nvinfo : EIATTR_MAXREG_COUNT
	.align		4
        /*004c*/ 	.byte	0x03, 0x1b
        /*004e*/ 	.short	0x00ff


	//----- nvinfo : EIATTR_EXIT_INSTR_OFFSETS
	.align		4
        /*0050*/ 	.byte	0x04, 0x1c
        /*0052*/ 	.short	(.L_19 - .L_18)


	//   ....[0]....
.L_18:
        /*0054*/ 	.word	0x00000260


	//   ....[1]....
        /*0058*/ 	.word	0x00000280


	//----- nvinfo : EIATTR_REQNTID
	.align		4
.L_19:
        /*005c*/ 	.byte	0x04, 0x10
        /*005e*/ 	.short	(.L_21 - .L_20)
.L_20:
        /*0060*/ 	.word	0x00000080
        /*0064*/ 	.word	0x00000001
        /*0068*/ 	.word	0x00000001


	//----- nvinfo : EIATTR_CBANK_PARAM_SIZE
	.align		4
.L_21:
        /*006c*/ 	.byte	0x03, 0x19
        /*006e*/ 	.short	0x001c


	//----- nvinfo : EIATTR_PARAM_CBANK
	.align		4
        /*0070*/ 	.byte	0x04, 0x0a
        /*0072*/ 	.short	(.L_23 - .L_22)
	.align		4
.L_22:
        /*0074*/ 	.word	index@(.nv.constant0.triton_poi_fused_convolution_leaky_relu_0)
        /*0078*/ 	.short	0x0210
        /*007a*/ 	.short	0x001c


	//----- nvinfo : EIATTR_SW_WAR
	.align		4
.L_23:
        /*007c*/ 	.byte	0x04, 0x36
        /*007e*/ 	.short	(.L_25 - .L_24)
.L_24:
        /*0080*/ 	.word	0x00000008
.L_25:


//--------------------- .nv.callgraph             --------------------------
	.section	.nv.callgraph,"",@"SHT_CUDA_CALLGRAPH"
	.align	4
	.sectionentsize	8
	.align		4
        /*0000*/ 	.word	0x00000000
	.align		4
        /*0004*/ 	.word	0xffffffff
	.align		4
        /*0008*/ 	.word	0x00000000
	.align		4
        /*000c*/ 	.word	0xfffffffe
	.align		4
        /*0010*/ 	.word	0x00000000
	.align		4
        /*0014*/ 	.word	0xfffffffd
	.align		4
        /*0018*/ 	.word	0x00000000
	.align		4
        /*001c*/ 	.word	0xfffffffc


//--------------------- .text.triton_poi_fused_convolution_leaky_relu_0 --------------------------
	.section	.text.triton_poi_fused_convolution_leaky_relu_0,"ax",@progbits
	.align	128
        .global         triton_poi_fused_convolution_leaky_relu_0
        .type           triton_poi_fused_convolution_leaky_relu_0,@function
        .size           triton_poi_fused_convolution_leaky_relu_0,(.L_x_1 - triton_poi_fused_convolution_leaky_relu_0)
        .other          triton_poi_fused_convolution_leaky_relu_0,@"STO_CUDA_ENTRY STV_DEFAULT"
triton_poi_fused_convolution_leaky_relu_0:
.text.triton_poi_fused_convolution_leaky_relu_0:
[----:B------:R-:W0:Y:S02]  /*0000*/  LDC R1, c[0x0][0x28] ;  /* 0x00000a00ff017b82 */ /* 0x000e240000000800 */
[----:B------:R-:W1:Y:S01]  /*0010*/  S2R R0, SR_TID.X ;  /* 0x0000000000007919 */ /* 0x000e620000002100 */
[----:B------:R-:W2:Y:S01]  /*0020*/  LDC.64 R4, c[0x0][0x218] ;  /* 0x00008600ff047b82 */ /* 0x000ea20000000a00 */
[----:B------:R-:W-:Y:S01]  /*0030*/  IMAD.MOV.U32 R11, RZ, RZ, RZ ;  /* 0x000000ffff0b7224 */ /* 0x000fe200078e00ff */
[----:B------:R-:W-:Y:S01]  /*0040*/  ULDC.64 UR4, c[0x0][0x208] ;  /* 0x0000820000047ab9 */ /* 0x000fe20000000a00 */
[----:B------:R-:W3:Y:S01]  /*0050*/  S2R R7, SR_CTAID.X ;  /* 0x0000000000077919 */ /* 0x000ee20000002500 */
[----:B------:R-:W-:Y:S01]  /*0060*/  ULDC.64 UR6, c[0x0][0x220] ;  /* 0x0000880000067ab9 */ /* 0x000fe20000000a00 */
[----:B-1----:R-:W-:Y:S01]  /*0070*/  IMAD.SHL.U32 R0, R0, 0x2, RZ ;  /* 0x0000000200007824 */ /* 0x002fe200078e00ff */
[----:B---3--:R-:W-:-:S04]  /*0080*/  SHF.R.S32.HI R2, RZ, 0x17, R7 ;  /* 0x00000017ff027819 */ /* 0x008fc80000011407 */
[----:B------:R-:W-:Y:S02]  /*0090*/  LOP3.LUT R0, R0, 0xfe, RZ, 0xc0, !PT ;  /* 0x000000fe00007812 */ /* 0x000fe400078ec0ff */
[----:B------:R-:W-:-:S03]  /*00a0*/  SGXT R2, R2, 0x1 ;  /* 0x000000010202781a */ /* 0x000fc60000000200 */
[----:B------:R-:W-:-:S05]  /*00b0*/  IMAD R7, R7, 0x100, R0 ;  /* 0x0000010007077824 */ /* 0x000fca00078e0200 */
[----:B------:R-:W-:Y:S02]  /*00c0*/  LEA.HI R0, R2, R7, RZ, 0x4 ;  /* 0x0000000702007211 */ /* 0x000fe400078f20ff */
[----:B------:R-:W1:Y:S01]  /*00d0*/  LDC.64 R2, c[0x0][0x210] ;  /* 0x00008400ff027b82 */ /* 0x000e620000000a00 */
[----:B------:R-:W-:Y:S02]  /*00e0*/  ISETP.GE.AND P2, PT, R7, 0x100, PT ;  /* 0x000001000700780c */ /* 0x000fe40003f46270 */
[----:B------:R-:W-:-:S04]  /*00f0*/  SHF.R.S32.HI R0, RZ, 0x4, R0 ;  /* 0x00000004ff007819 */ /* 0x000fc80000011400 */
[----:B------:R-:W-:-:S04]  /*0100*/  LEA.HI R6, R0, R0, RZ, 0x2 ;  /* 0x0000000000067211 */ /* 0x000fc800078f10ff */
[----:B------:R-:W-:-:S05]  /*0110*/  LOP3.LUT R9, R6, 0xfffffffc, RZ, 0xc0, !PT ;  /* 0xfffffffc06097812 */ /* 0x000fca00078ec0ff */
[----:B------:R-:W-:Y:S02]  /*0120*/  IMAD.IADD R9, R0, 0x1, -R9 ;  /* 0x0000000100097824 */ /* 0x000fe400078e0a09 */
[----:B------:R-:W-:Y:S02]  /*0130*/  IMAD.MOV.U32 R0, RZ, RZ, RZ ;  /* 0x000000ffff007224 */ /* 0x000fe400078e00ff */
[----:B--2---:R-:W-:Y:S01]  /*0140*/  IMAD.WIDE R4, R9, 0x4, R4 ;  /* 0x0000000409047825 */ /* 0x004fe200078e0204 */
[----:B------:R-:W-:-:S03]  /*0150*/  CS2R R8, SRZ ;  /* 0x0000000000087805 */ /* 0x000fc6000001ff00 */
[----:B-1----:R-:W-:Y:S01]  /*0160*/  IMAD.WIDE R2, R7, 0x4, R2 ;  /* 0x0000000407027825 */ /* 0x002fe200078e0202 */
[----:B------:R-:W2:Y:S04]  /*0170*/  @!P2 LDG.E.EL R11, desc[UR4][R4.64] ;  /* 0x00000004040ba981 */ /* 0x000ea8000c2e1900 */
[----:B------:R-:W2:Y:S04]  /*0180*/  @!P2 LDG.E.64 R8, desc[UR4][R2.64] ;  /* 0x000000040208a981 */ /* 0x000ea8000c1e1b00 */
[----:B------:R-:W3:Y:S01]  /*0190*/  @!P2 LDG.E.EL R0, desc[UR4][R4.64] ;  /* 0x000000040400a981 */ /* 0x000ee2000c2e1900 */
[----:B------:R-:W-:-:S04]  /*01a0*/  IADD3 R6, P3, R7, UR6, RZ ;  /* 0x0000000607067c10 */ /* 0x000fc8000ff7e0ff */
[----:B------:R-:W-:Y:S02]  /*01b0*/  LEA.HI.X.SX32 R7, R7, UR7, 0x1, P3 ;  /* 0x0000000707077c11 */ /* 0x000fe400098f0eff */
[----:B--2---:R-:W-:Y:S02]  /*01c0*/  FSETP.GT.AND P1, PT, R8, -R11, PT ;  /* 0x8000000b0800720b */ /* 0x004fe40003f24000 */
[----:B---3--:R-:W-:Y:S02]  /*01d0*/  FSETP.GT.AND P0, PT, R9, -R0, PT ;  /* 0x800000000900720b */ /* 0x008fe40003f04000 */
[----:B------:R-:W-:Y:S02]  /*01e0*/  SEL R10, RZ, 0x1, !P1 ;  /* 0x00000001ff0a7807 */ /* 0x000fe40004800000 */
[----:B------:R-:W-:Y:S01]  /*01f0*/  SEL R13, RZ, 0x100, !P0 ;  /* 0x00000100ff0d7807 */ /* 0x000fe20004000000 */
[----:B------:R-:W-:-:S04]  /*0200*/  FADD R8, R11, R8 ;  /* 0x000000080b087221 */ /* 0x000fc80000000000 */
[----:B------:R-:W-:Y:S02]  /*0210*/  IMAD.IADD R13, R10, 0x1, R13 ;  /* 0x000000010a0d7824 */ /* 0x000fe400078e020d */
[----:B------:R-:W-:Y:S01]  /*0220*/  FADD R9, R0, R9 ;  /* 0x0000000900097221 */ /* 0x000fe20000000000 */
[----:B------:R-:W-:Y:S02]  /*0230*/  @!P1 FMUL R8, R8, 0.10000000149011611938 ;  /* 0x3dcccccd08089820 */ /* 0x000fe40000400000 */
[----:B------:R1:W-:Y:S01]  /*0240*/  @!P2 STG.E.U16 desc[UR4][R6.64], R13 ;  /* 0x0000000d0600a986 */ /* 0x0003e2000c101504 */
[----:B------:R-:W-:Y:S01]  /*0250*/  @!P0 FMUL R9, R9, 0.10000000149011611938 ;  /* 0x3dcccccd09098820 */ /* 0x000fe20000400000 */
[----:B------:R-:W-:Y:S06]  /*0260*/  @P2 EXIT ;  /* 0x000000000000294d */ /* 0x000fec0003800000 */
[----:B------:R-:W-:Y:S01]  /*0270*/  STG.E.64 desc[UR4][R2.64], R8 ;  /* 0x0000000802007986 */ /* 0x000fe2000c101b04 */
[----:B------:R-:W-:Y:S05]  /*0280*/  EXIT ;  /* 0x000000000000794d */ /* 0x000fea0003800000 */
.L_x_0:
[----:B------:R-:W-:-:S00]  /*0290*/  BRA `(.L_x_0) ;  /* 0xfffffffc00fc7947 */ /* 0x000fc0000383ffff */
[----:B------:R-:W-:-:S00]  /*02a0*/  NOP ;  /* 0x0000000000007918 */ /* 0x000fc00000000000 */
        /* <DEDUP_REMOVED lines=13> */
.L_x_1:


//--------------------- .nv.constant0.triton_poi_fused_convolution_leaky_relu_0 --------------------------
	.section	.nv.constant0.triton_poi_fused_convolution_leaky_relu_0,"a",@progbits
	.sectionflags	@""
	.align	4
.nv.constant0.triton_poi_fused_convolution_leaky_relu_0:
	.zero		556
